//
// Generated by NVIDIA NVVM Compiler
//
// Compiler Build ID: CL-36424714
// Cuda compilation tools, release 13.0, V13.0.88
// Based on NVVM 20.0.0
//

.version 9.0
.target sm_100
.address_size 64

	// .globl	_Z30solve_nqueen_cuda_kernel_bt_bmiiPjS_S_S_i
// _ZZ30solve_nqueen_cuda_kernel_bt_bmiiPjS_S_S_iE4down has been demoted
// _ZZ30solve_nqueen_cuda_kernel_bt_bmiiPjS_S_S_iE4left has been demoted
// _ZZ30solve_nqueen_cuda_kernel_bt_bmiiPjS_S_S_iE5right has been demoted
// _ZZ30solve_nqueen_cuda_kernel_bt_bmiiPjS_S_S_iE6bitmap has been demoted
// _ZZ30solve_nqueen_cuda_kernel_bt_bmiiPjS_S_S_iE3sum has been demoted

.visible .entry _Z30solve_nqueen_cuda_kernel_bt_bmiiPjS_S_S_i(
	.param .u32 _Z30solve_nqueen_cuda_kernel_bt_bmiiPjS_S_S_i_param_0,
	.param .u32 _Z30solve_nqueen_cuda_kernel_bt_bmiiPjS_S_S_i_param_1,
	.param .u64 .ptr .align 1 _Z30solve_nqueen_cuda_kernel_bt_bmiiPjS_S_S_i_param_2,
	.param .u64 .ptr .align 1 _Z30solve_nqueen_cuda_kernel_bt_bmiiPjS_S_S_i_param_3,
	.param .u64 .ptr .align 1 _Z30solve_nqueen_cuda_kernel_bt_bmiiPjS_S_S_i_param_4,
	.param .u64 .ptr .align 1 _Z30solve_nqueen_cuda_kernel_bt_bmiiPjS_S_S_i_param_5,
	.param .u32 _Z30solve_nqueen_cuda_kernel_bt_bmiiPjS_S_S_i_param_6
)
{
	.reg .pred 	%p<14>;
	.reg .b32 	%r<89>;
	.reg .b64 	%rd<15>;
	// demoted variable
	.shared .align 4 .b8 _ZZ30solve_nqueen_cuda_kernel_bt_bmiiPjS_S_S_iE4down[3840];
	// demoted variable
	.shared .align 4 .b8 _ZZ30solve_nqueen_cuda_kernel_bt_bmiiPjS_S_S_iE4left[3840];
	// demoted variable
	.shared .align 4 .b8 _ZZ30solve_nqueen_cuda_kernel_bt_bmiiPjS_S_S_iE5right[3840];
	// demoted variable
	.shared .align 4 .b8 _ZZ30solve_nqueen_cuda_kernel_bt_bmiiPjS_S_S_iE6bitmap[3840];
	// demoted variable
	.shared .align 4 .b8 _ZZ30solve_nqueen_cuda_kernel_bt_bmiiPjS_S_S_iE3sum[384];
	ld.param.u32 	%r24, [_Z30solve_nqueen_cuda_kernel_bt_bmiiPjS_S_S_i_param_0];
	ld.param.u32 	%r23, [_Z30solve_nqueen_cuda_kernel_bt_bmiiPjS_S_S_i_param_1];
	ld.param.u64 	%rd1, [_Z30solve_nqueen_cuda_kernel_bt_bmiiPjS_S_S_i_param_2];
	ld.param.u64 	%rd2, [_Z30solve_nqueen_cuda_kernel_bt_bmiiPjS_S_S_i_param_3];
	ld.param.u64 	%rd3, [_Z30solve_nqueen_cuda_kernel_bt_bmiiPjS_S_S_i_param_4];
	ld.param.u64 	%rd4, [_Z30solve_nqueen_cuda_kernel_bt_bmiiPjS_S_S_i_param_5];
	ld.param.u32 	%r25, [_Z30solve_nqueen_cuda_kernel_bt_bmiiPjS_S_S_i_param_6];
	mov.u32 	%r1, %tid.x;
	mov.u32 	%r2, %ctaid.x;
	mov.u32 	%r26, %ntid.x;
	mad.lo.s32 	%r3, %r2, %r26, %r1;
	mov.b32 	%r27, -1;
	shl.b32 	%r4, %r27, %r24;
	setp.ge.s32 	%p1, %r3, %r25;
	shl.b32 	%r28, %r1, 2;
	mov.u32 	%r29, _ZZ30solve_nqueen_cuda_kernel_bt_bmiiPjS_S_S_iE3sum;
	add.s32 	%r5, %r29, %r28;
	@%p1 bra 	$L__BB0_11;
	cvta.to.global.u64 	%rd5, %rd1;
	cvta.to.global.u64 	%rd6, %rd2;
	cvta.to.global.u64 	%rd7, %rd3;
	mul.wide.s32 	%rd8, %r3, 4;
	add.s64 	%rd9, %rd5, %rd8;
	ld.global.u32 	%r32, [%rd9];
	mul.lo.s32 	%r33, %r1, 40;
	mov.u32 	%r34, _ZZ30solve_nqueen_cuda_kernel_bt_bmiiPjS_S_S_iE4down;
	add.s32 	%r6, %r34, %r33;
	st.shared.u32 	[%r6], %r32;
	add.s64 	%rd10, %rd6, %rd8;
	ld.global.u32 	%r35, [%rd10];
	mov.u32 	%r36, _ZZ30solve_nqueen_cuda_kernel_bt_bmiiPjS_S_S_iE4left;
	add.s32 	%r7, %r36, %r33;
	st.shared.u32 	[%r7], %r35;
	add.s64 	%rd11, %rd7, %rd8;
	ld.global.u32 	%r37, [%rd11];
	mov.u32 	%r38, _ZZ30solve_nqueen_cuda_kernel_bt_bmiiPjS_S_S_iE5right;
	add.s32 	%r8, %r38, %r33;
	st.shared.u32 	[%r8], %r37;
	or.b32  	%r39, %r35, %r32;
	or.b32  	%r40, %r39, %r37;
	mov.u32 	%r41, _ZZ30solve_nqueen_cuda_kernel_bt_bmiiPjS_S_S_iE6bitmap;
	add.s32 	%r9, %r41, %r33;
	st.shared.u32 	[%r9], %r40;
	not.b32 	%r10, %r4;
	mov.b32 	%r88, 0;
	mov.u32 	%r87, %r88;
$L__BB0_2:
	shl.b32 	%r42, %r88, 2;
	add.s32 	%r13, %r9, %r42;
	ld.shared.u32 	%r14, [%r13];
	or.b32  	%r43, %r14, %r4;
	setp.ne.s32 	%p2, %r43, -1;
	@%p2 bra 	$L__BB0_4;
	add.s32 	%r88, %r88, -1;
	bra.uni 	$L__BB0_9;
$L__BB0_4:
	add.s32 	%r44, %r14, 1;
	not.b32 	%r45, %r14;
	and.b32  	%r16, %r44, %r45;
	or.b32  	%r46, %r44, %r14;
	st.shared.u32 	[%r13], %r46;
	and.b32  	%r47, %r16, %r10;
	setp.eq.s32 	%p3, %r47, 0;
	@%p3 bra 	$L__BB0_8;
	add.s32 	%r17, %r88, 1;
	setp.ne.s32 	%p4, %r17, %r23;
	@%p4 bra 	$L__BB0_7;
	add.s32 	%r87, %r87, 1;
	add.s32 	%r88, %r88, -1;
	bra.uni 	$L__BB0_9;
$L__BB0_7:
	add.s32 	%r49, %r6, %r42;
	ld.shared.u32 	%r50, [%r49];
	or.b32  	%r51, %r50, %r16;
	st.shared.u32 	[%r49+4], %r51;
	add.s32 	%r52, %r7, %r42;
	ld.shared.u32 	%r53, [%r52];
	or.b32  	%r54, %r53, %r16;
	shl.b32 	%r55, %r54, 1;
	st.shared.u32 	[%r52+4], %r55;
	add.s32 	%r56, %r8, %r42;
	ld.shared.u32 	%r57, [%r56];
	or.b32  	%r58, %r57, %r16;
	shr.u32 	%r59, %r58, 1;
	st.shared.u32 	[%r56+4], %r59;
	or.b32  	%r60, %r51, %r55;
	or.b32  	%r61, %r60, %r59;
	st.shared.u32 	[%r13+4], %r61;
	mov.u32 	%r88, %r17;
	bra.uni 	$L__BB0_9;
$L__BB0_8:
	add.s32 	%r88, %r88, -1;
$L__BB0_9:
	setp.gt.s32 	%p5, %r88, -1;
	@%p5 bra 	$L__BB0_2;
	st.shared.u32 	[%r5], %r87;
	bra.uni 	$L__BB0_12;
$L__BB0_11:
	mov.b32 	%r30, 0;
	st.shared.u32 	[%r5], %r30;
$L__BB0_12:
	bar.sync 	0;
	and.b32  	%r62, %r1, 992;
	setp.ne.s32 	%p6, %r62, 0;
	@%p6 bra 	$L__BB0_14;
	ld.shared.u32 	%r63, [%r5+256];
	ld.shared.u32 	%r64, [%r5];
	add.s32 	%r65, %r64, %r63;
	st.shared.u32 	[%r5], %r65;
$L__BB0_14:
	bar.sync 	0;
	setp.gt.u32 	%p7, %r1, 31;
	@%p7 bra 	$L__BB0_16;
	ld.shared.u32 	%r66, [%r5+128];
	ld.shared.u32 	%r67, [%r5];
	add.s32 	%r68, %r67, %r66;
	st.shared.u32 	[%r5], %r68;
$L__BB0_16:
	bar.sync 	0;
	setp.gt.u32 	%p8, %r1, 15;
	@%p8 bra 	$L__BB0_18;
	ld.shared.u32 	%r69, [%r5+64];
	ld.shared.u32 	%r70, [%r5];
	add.s32 	%r71, %r70, %r69;
	st.shared.u32 	[%r5], %r71;
$L__BB0_18:
	bar.sync 	0;
	setp.gt.u32 	%p9, %r1, 7;
	@%p9 bra 	$L__BB0_20;
	ld.shared.u32 	%r72, [%r5+32];
	ld.shared.u32 	%r73, [%r5];
	add.s32 	%r74, %r73, %r72;
	st.shared.u32 	[%r5], %r74;
$L__BB0_20:
	bar.sync 	0;
	setp.gt.u32 	%p10, %r1, 3;
	@%p10 bra 	$L__BB0_22;
	ld.shared.u32 	%r75, [%r5+16];
	ld.shared.u32 	%r76, [%r5];
	add.s32 	%r77, %r76, %r75;
	st.shared.u32 	[%r5], %r77;
$L__BB0_22:
	bar.sync 	0;
	setp.gt.u32 	%p11, %r1, 1;
	@%p11 bra 	$L__BB0_24;
	ld.shared.u32 	%r78, [%r5+8];
	ld.shared.u32 	%r79, [%r5];
	add.s32 	%r80, %r79, %r78;
	st.shared.u32 	[%r5], %r80;
$L__BB0_24:
	bar.sync 	0;
	setp.ne.s32 	%p12, %r1, 0;
	@%p12 bra 	$L__BB0_26;
	ld.shared.u32 	%r81, [_ZZ30solve_nqueen_cuda_kernel_bt_bmiiPjS_S_S_iE3sum+4];
	ld.shared.u32 	%r82, [_ZZ30solve_nqueen_cuda_kernel_bt_bmiiPjS_S_S_iE3sum];
	add.s32 	%r83, %r82, %r81;
	st.shared.u32 	[_ZZ30solve_nqueen_cuda_kernel_bt_bmiiPjS_S_S_iE3sum], %r83;
$L__BB0_26:
	setp.ne.s32 	%p13, %r1, 0;
	bar.sync 	0;
	@%p13 bra 	$L__BB0_28;
	ld.shared.u32 	%r84, [_ZZ30solve_nqueen_cuda_kernel_bt_bmiiPjS_S_S_iE3sum];
	cvta.to.global.u64 	%rd12, %rd4;
	mul.wide.u32 	%rd13, %r2, 4;
	add.s64 	%rd14, %rd12, %rd13;
	st.global.u32 	[%rd14], %r84;
$L__BB0_28:
	ret;

}


// ===== COMPILED SASS (sm_100) =====

	.target	sm_100

	.elftype	@"ET_EXEC"


//--------------------- .note.nv.tkinfo           --------------------------
	.section	.note.nv.tkinfo,"",@"SHT_NOTE"
	.sectionflags	@"SHF_NOTE_NV_TKINFO"
	.tkinfo
        /*0018*/ 	.word	0x00000002
        /*0030*/ 	.string	""
        /*0030*/ 	.string	"ptxas"
        /*0030*/ 	.string	"Cuda compilation tools, release 13.0, V13.0.88"
        /*0030*/ 	.string	"Build cuda_13.0.r13.0/compiler.36424714_0"
        /*0030*/ 	.string	"-arch sm_100 -m 64 "



//--------------------- .note.nv.cuinfo           --------------------------
	.section	.note.nv.cuinfo,"",@"SHT_NOTE"
	.sectionflags	@"SHF_NOTE_NV_CUINFO"
        /*0018*/ 	.short	0x0002
        /*001a*/ 	.short	0x0064
        /*001c*/ 	.short	0x0082
	.zero		2


//--------------------- .nv.info                  --------------------------
	.section	.nv.info,"",@"SHT_CUDA_INFO"
	.align	4


	//----- nvinfo : EIATTR_REGCOUNT
	.align		4
        /*0000*/ 	.byte	0x04, 0x2f
        /*0002*/ 	.short	(.L_1 - .L_0)
	.align		4
.L_0:
        /*0004*/ 	.word	index@(_Z30solve_nqueen_cuda_kernel_bt_bmiiPjS_S_S_i)
        /*0008*/ 	.word	0x00000016


	//----- nvinfo : EIATTR_FRAME_SIZE
	.align		4
.L_1:
        /*000c*/ 	.byte	0x04, 0x11
        /*000e*/ 	.short	(.L_3 - .L_2)
	.align		4
.L_2:
        /*0010*/ 	.word	index@(_Z30solve_nqueen_cuda_kernel_bt_bmiiPjS_S_S_i)
        /*0014*/ 	.word	0x00000000


	//----- nvinfo : EIATTR_MIN_STACK_SIZE
	.align		4
.L_3:
        /*0018*/ 	.byte	0x04, 0x12
        /*001a*/ 	.short	(.L_5 - .L_4)
	.align		4
.L_4:
        /*001c*/ 	.word	index@(_Z30solve_nqueen_cuda_kernel_bt_bmiiPjS_S_S_i)
        /*0020*/ 	.word	0x00000000
.L_5:


//--------------------- .nv.compat                --------------------------
	.section	.nv.compat,"",@"SHT_CUDA_COMPAT_INFO"
	.align	4
        /*0000*/ 	.byte	0x02, 0x09, 0x00, 0x00, 0x02, 0x02, 0x01, 0x00, 0x02, 0x05, 0x05, 0x00, 0x03, 0x07, 0x01, 0x01
        /*0010*/ 	.byte	0x02, 0x03, 0x00, 0x00, 0x02, 0x06, 0x01, 0x00, 0x04, 0x0b, 0x08, 0x00, 0x09, 0x00, 0x00, 0x00
        /*0020*/ 	.byte	0x00, 0x00, 0x00, 0x00


//--------------------- .nv.info._Z30solve_nqueen_cuda_kernel_bt_bmiiPjS_S_S_i --------------------------
	.section	.nv.info._Z30solve_nqueen_cuda_kernel_bt_bmiiPjS_S_S_i,"",@"SHT_CUDA_INFO"
	.sectionflags	@""
	.align	4


	//----- nvinfo : EIATTR_CUDA_API_VERSION
	.align		4
        /*0000*/ 	.byte	0x04, 0x37
        /*0002*/ 	.short	(.L_7 - .L_6)
.L_6:
        /*0004*/ 	.word	0x00000082


	//----- nvinfo : EIATTR_KPARAM_INFO
	.align		4
.L_7:
        /*0008*/ 	.byte	0x04, 0x17
        /*000a*/ 	.short	(.L_9 - .L_8)
.L_8:
        /*000c*/ 	.word	0x00000000
        /*0010*/ 	.short	0x0006
        /*0012*/ 	.short	0x0028
        /*0014*/ 	.byte	0x00, 0xf0, 0x11, 0x00


	//----- nvinfo : EIATTR_KPARAM_INFO
	.align		4
.L_9:
        /*0018*/ 	.byte	0x04, 0x17
        /*001a*/ 	.short	(.L_11 - .L_10)
.L_10:
        /*001c*/ 	.word	0x00000000
        /*0020*/ 	.short	0x0005
        /*0022*/ 	.short	0x0020
        /*0024*/ 	.byte	0x00, 0xf5, 0x21, 0x00


	//----- nvinfo : EIATTR_KPARAM_INFO
	.align		4
.L_11:
        /*0028*/ 	.byte	0x04, 0x17
        /*002a*/ 	.short	(.L_13 - .L_12)
.L_12:
        /*002c*/ 	.word	0x00000000
        /*0030*/ 	.short	0x0004
        /*0032*/ 	.short	0x0018
        /*0034*/ 	.byte	0x00, 0xf5, 0x21, 0x00


	//----- nvinfo : EIATTR_KPARAM_INFO
	.align		4
.L_13:
        /*0038*/ 	.byte	0x04, 0x17
        /*003a*/ 	.short	(.L_15 - .L_14)
.L_14:
        /*003c*/ 	.word	0x00000000
        /*0040*/ 	.short	0x0003
        /*0042*/ 	.short	0x0010
        /*0044*/ 	.byte	0x00, 0xf5, 0x21, 0x00


	//----- nvinfo : EIATTR_KPARAM_INFO
	.align		4
.L_15:
        /*0048*/ 	.byte	0x04, 0x17
        /*004a*/ 	.short	(.L_17 - .L_16)
.L_16:
        /*004c*/ 	.word	0x00000000
        /*0050*/ 	.short	0x0002
        /*0052*/ 	.short	0x0008
        /*0054*/ 	.byte	0x00, 0xf5, 0x21, 0x00


	//----- nvinfo : EIATTR_KPARAM_INFO
	.align		4
.L_17:
        /*0058*/ 	.byte	0x04, 0x17
        /*005a*/ 	.short	(.L_19 - .L_18)
.L_18:
        /*005c*/ 	.word	0x00000000
        /*0060*/ 	.short	0x0001
        /*0062*/ 	.short	0x0004
        /*0064*/ 	.byte	0x00, 0xf0, 0x11, 0x00


	//----- nvinfo : EIATTR_KPARAM_INFO
	.align		4
.L_19:
        /*0068*/ 	.byte	0x04, 0x17
        /*006a*/ 	.short	(.L_21 - .L_20)
.L_20:
        /*006c*/ 	.word	0x00000000
        /*0070*/ 	.short	0x0000
        /*0072*/ 	.short	0x0000
        /*0074*/ 	.byte	0x00, 0xf0, 0x11, 0x00


	//----- nvinfo : EIATTR_SPARSE_MMA_MASK
	.align		4
.L_21:
        /*0078*/ 	.byte	0x03, 0x50
        /*007a*/ 	.short	0x0000


	//----- nvinfo : EIATTR_MAXREG_COUNT
	.align		4
        /*007c*/ 	.byte	0x03, 0x1b
        /*007e*/ 	.short	0x00ff


	//----- nvinfo : EIATTR_NUM_BARRIERS
	.align		4
        /*0080*/ 	.byte	0x02, 0x4c
        /*0082*/ 	.byte	0x01
	.zero		1


	//----- nvinfo : EIATTR_MERCURY_ISA_VERSION
	.align		4
        /*0084*/ 	.byte	0x03, 0x5f
        /*0086*/ 	.short	0x0101


	//----- nvinfo : EIATTR_VRC_CTA_INIT_COUNT
	.align		4
        /*0088*/ 	.byte	0x02, 0x4a
	.zero		1
	.zero		1


	//----- nvinfo : EIATTR_EXIT_INSTR_OFFSETS
	.align		4
        /*008c*/ 	.byte	0x04, 0x1c
        /*008e*/ 	.short	(.L_23 - .L_22)


	//   ....[0]....
.L_22:
        /*0090*/ 	.word	0x000008a0


	//   ....[1]....
        /*0094*/ 	.word	0x00000920


	//----- nvinfo : EIATTR_CRS_STACK_SIZE
	.align		4
.L_23:
        /*0098*/ 	.byte	0x04, 0x1e
        /*009a*/ 	.short	(.L_25 - .L_24)
.L_24:
        /*009c*/ 	.word	0x00000000


	//----- nvinfo : EIATTR_CBANK_PARAM_SIZE
	.align		4
.L_25:
        /*00a0*/ 	.byte	0x03, 0x19
        /*00a2*/ 	.short	0x002c


	//----- nvinfo : EIATTR_PARAM_CBANK
	.align		4
        /*00a4*/ 	.byte	0x04, 0x0a
        /*00a6*/ 	.short	(.L_27 - .L_26)
	.align		4
.L_26:
        /*00a8*/ 	.word	index@(.nv.constant0._Z30solve_nqueen_cuda_kernel_bt_bmiiPjS_S_S_i)
        /*00ac*/ 	.short	0x0380
        /*00ae*/ 	.short	0x002c


	//----- nvinfo : EIATTR_SW_WAR
	.align		4
.L_27:
        /*00b0*/ 	.byte	0x04, 0x36
        /*00b2*/ 	.short	(.L_29 - .L_28)
.L_28:
        /*00b4*/ 	.word	0x00000008
.L_29:


//--------------------- .nv.callgraph             --------------------------
	.section	.nv.callgraph,"",@"SHT_CUDA_CALLGRAPH"
	.align	4
	.sectionentsize	8
	.align		4
        /*0000*/ 	.word	0x00000000
	.align		4
        /*0004*/ 	.word	0xffffffff
	.align		4
        /*0008*/ 	.word	0x00000000
	.align		4
        /*000c*/ 	.word	0xfffffffe
	.align		4
        /*0010*/ 	.word	0x00000000
	.align		4
        /*0014*/ 	.word	0xfffffffd
	.align		4
        /*0018*/ 	.word	0x00000000
	.align		4
        /*001c*/ 	.word	0xfffffffc


//--------------------- .text._Z30solve_nqueen_cuda_kernel_bt_bmiiPjS_S_S_i --------------------------
	.section	.text._Z30solve_nqueen_cuda_kernel_bt_bmiiPjS_S_S_i,"ax",@progbits
	.align	128
        .global         _Z30solve_nqueen_cuda_kernel_bt_bmiiPjS_S_S_i
        .type           _Z30solve_nqueen_cuda_kernel_bt_bmiiPjS_S_S_i,@function
        .size           _Z30solve_nqueen_cuda_kernel_bt_bmiiPjS_S_S_i,(.L_x_9 - _Z30solve_nqueen_cuda_kernel_bt_bmiiPjS_S_S_i)
        .other          _Z30solve_nqueen_cuda_kernel_bt_bmiiPjS_S_S_i,@"STO_CUDA_ENTRY STV_DEFAULT"
_Z30solve_nqueen_cuda_kernel_bt_bmiiPjS_S_S_i:
.text._Z30solve_nqueen_cuda_kernel_bt_bmiiPjS_S_S_i:
[----:B------:R-:W-:Y:S01]  /*0000*/  LDC R1, c[0x0][0x37c] ;  /* 0x0000df00ff017b82 */ /* 0x000fe20000000800 */
[----:B------:R-:W0:Y:S01]  /*0010*/  S2R R3, SR_TID.X ;  /* 0x0000000000037919 */ /* 0x000e220000002100 */
[----:B------:R-:W0:Y:S01]  /*0020*/  LDCU UR5, c[0x0][0x360] ;  /* 0x00006c00ff0577ac */ /* 0x000e220008000800 */
[----:B------:R-:W-:Y:S01]  /*0030*/  MOV R4, 0x400 ;  /* 0x0000040000047802 */ /* 0x000fe20000000f00 */
[----:B------:R-:W-:Y:S01]  /*0040*/  BSSY.RECONVERGENT B0, `(.L_x_0) ;  /* 0x0000058000007945 */ /* 0x000fe20003800200 */
[----:B------:R-:W0:Y:S01]  /*0050*/  S2R R0, SR_CTAID.X ;  /* 0x0000000000007919 */ /* 0x000e220000002500 */
[----:B------:R-:W1:Y:S02]  /*0060*/  LDCU UR8, c[0x0][0x3a8] ;  /* 0x00007500ff0877ac */ /* 0x000e640008000800 */
[----:B------:R-:W-:Y:S01]  /*0070*/  VIADD R2, R4, 0x3c00 ;  /* 0x00003c0004027836 */ /* 0x000fe20000000000 */
[----:B------:R-:W2:Y:S01]  /*0080*/  S2R R17, SR_CgaCtaId ;  /* 0x0000000000117919 */ /* 0x000ea20000008800 */
[----:B------:R-:W3:Y:S01]  /*0090*/  LDCU UR4, c[0x0][0x380] ;  /* 0x00007000ff0477ac */ /* 0x000ee20008000800 */
[----:B------:R-:W4:Y:S01]  /*00a0*/  LDCU.64 UR6, c[0x0][0x358] ;  /* 0x00006b00ff0677ac */ /* 0x000f220008000a00 */
[----:B------:R-:W0:Y:S02]  /*00b0*/  LDCU UR9, c[0x0][0x384] ;  /* 0x00007080ff0977ac */ /* 0x000e240008000800 */
[----:B0-----:R-:W-:Y:S01]  /*00c0*/  IMAD R5, R0, UR5, R3 ;  /* 0x0000000500057c24 */ /* 0x001fe2000f8e0203 */
[----:B------:R-:W-:-:S02]  /*00d0*/  UMOV UR5, 0xffffffff ;  /* 0xffffffff00057882 */ /* 0x000fc40000000000 */
[----:B---3--:R-:W-:Y:S01]  /*00e0*/  USHF.L.U32 UR4, UR5, UR4, URZ ;  /* 0x0000000405047299 */ /* 0x008fe200080006ff */
[----:B--2---:R-:W-:Y:S02]  /*00f0*/  LEA R2, R17, R2, 0x18 ;  /* 0x0000000211027211 */ /* 0x004fe400078ec0ff */
[----:B-1----:R-:W-:-:S03]  /*0100*/  ISETP.GE.AND P0, PT, R5, UR8, PT ;  /* 0x0000000805007c0c */ /* 0x002fc6000bf06270 */
[----:B------:R-:W-:-:S10]  /*0110*/  IMAD R2, R3, 0x4, R2 ;  /* 0x0000000403027824 */ /* 0x000fd400078e0202 */
[----:B----4-:R-:W-:Y:S05]  /*0120*/  @P0 BRA `(.L_x_1) ;  /* 0x0000000400200947 */ /* 0x010fea0003800000 */
[----:B------:R-:W0:Y:S08]  /*0130*/  LDC.64 R8, c[0x0][0x390] ;  /* 0x0000e400ff087b82 */ /* 0x000e300000000a00 */
[----:B------:R-:W1:Y:S08]  /*0140*/  LDC.64 R10, c[0x0][0x398] ;  /* 0x0000e600ff0a7b82 */ /* 0x000e700000000a00 */
[----:B------:R-:W2:Y:S01]  /*0150*/  LDC.64 R6, c[0x0][0x388] ;  /* 0x0000e200ff067b82 */ /* 0x000ea20000000a00 */
[----:B0-----:R-:W-:-:S06]  /*0160*/  IMAD.WIDE R8, R5, 0x4, R8 ;  /* 0x0000000405087825 */ /* 0x001fcc00078e0208 */
[----:B------:R-:W3:Y:S01]  /*0170*/  LDG.E R8, desc[UR6][R8.64] ;  /* 0x0000000608087981 */ /* 0x000ee2000c1e1900 */
[----:B-1----:R-:W-:-:S06]  /*0180*/  IMAD.WIDE R10, R5, 0x4, R10 ;  /* 0x00000004050a7825 */ /* 0x002fcc00078e020a */
[----:B------:R-:W3:Y:S01]  /*0190*/  LDG.E R11, desc[UR6][R10.64] ;  /* 0x000000060a0b7981 */ /* 0x000ee2000c1e1900 */
[----:B--2---:R-:W-:-:S05]  /*01a0*/  IMAD.WIDE R6, R5, 0x4, R6 ;  /* 0x0000000405067825 */ /* 0x004fca00078e0206 */
[----:B------:R0:W3:Y:S01]  /*01b0*/  LDG.E R13, desc[UR6][R6.64] ;  /* 0x00000006060d7981 */ /* 0x0000e2000c1e1900 */
[C---:B------:R-:W-:Y:S02]  /*01c0*/  VIADD R5, R4.reuse, 0xf00 ;  /* 0x00000f0004057836 */ /* 0x040fe40000000000 */
[C---:B------:R-:W-:Y:S02]  /*01d0*/  VIADD R14, R4.reuse, 0x1e00 ;  /* 0x00001e00040e7836 */ /* 0x040fe40000000000 */
[----:B------:R-:W-:Y:S01]  /*01e0*/  VIADD R15, R4, 0x2d00 ;  /* 0x00002d00040f7836 */ /* 0x000fe20000000000 */
[C---:B------:R-:W-:Y:S02]  /*01f0*/  LEA R4, R17.reuse, R4, 0x18 ;  /* 0x0000000411047211 */ /* 0x040fe400078ec0ff */
[C---:B------:R-:W-:Y:S02]  /*0200*/  LEA R12, R17.reuse, R5, 0x18 ;  /* 0x00000005110c7211 */ /* 0x040fe400078ec0ff */
[----:B------:R-:W-:-:S02]  /*0210*/  LEA R14, R17, R14, 0x18 ;  /* 0x0000000e110e7211 */ /* 0x000fc400078ec0ff */
[----:B------:R-:W-:Y:S01]  /*0220*/  LEA R16, R17, R15, 0x18 ;  /* 0x0000000f11107211 */ /* 0x000fe200078ec0ff */
[C---:B------:R-:W-:Y:S02]  /*0230*/  IMAD R4, R3.reuse, 0x28, R4 ;  /* 0x0000002803047824 */ /* 0x040fe400078e0204 */
[C---:B------:R-:W-:Y:S02]  /*0240*/  IMAD R5, R3.reuse, 0x28, R12 ;  /* 0x0000002803057824 */ /* 0x040fe400078e020c */
[C---:B0-----:R-:W-:Y:S02]  /*0250*/  IMAD R6, R3.reuse, 0x28, R14 ;  /* 0x0000002803067824 */ /* 0x041fe400078e020e */
[----:B------:R-:W-:Y:S02]  /*0260*/  IMAD R7, R3, 0x28, R16 ;  /* 0x0000002803077824 */ /* 0x000fe400078e0210 */
[----:B------:R-:W-:Y:S01]  /*0270*/  HFMA2 R12, -RZ, RZ, 0, 0 ;  /* 0x00000000ff0c7431 */ /* 0x000fe200000001ff */
[----:B------:R-:W-:Y:S01]  /*0280*/  BSSY.RECONVERGENT B1, `(.L_x_2) ;  /* 0x0000030000017945 */ /* 0x000fe20003800200 */
[----:B------:R-:W-:Y:S01]  /*0290*/  IMAD.MOV.U32 R9, RZ, RZ, RZ ;  /* 0x000000ffff097224 */ /* 0x000fe200078e00ff */
[----:B---3--:R-:W-:Y:S01]  /*02a0*/  LOP3.LUT R10, R11, R8, R13, 0xfe, !PT ;  /* 0x000000080b0a7212 */ /* 0x008fe200078efe0d */
[----:B------:R0:W-:Y:S04]  /*02b0*/  STS [R4], R13 ;  /* 0x0000000d04007388 */ /* 0x0001e80000000800 */
[----:B------:R0:W-:Y:S04]  /*02c0*/  STS [R5], R8 ;  /* 0x0000000805007388 */ /* 0x0001e80000000800 */
[----:B------:R0:W-:Y:S04]  /*02d0*/  STS [R6], R11 ;  /* 0x0000000b06007388 */ /* 0x0001e80000000800 */
[----:B------:R0:W-:Y:S02]  /*02e0*/  STS [R7], R10 ;  /* 0x0000000a07007388 */ /* 0x0001e40000000800 */
.L_x_6:
[----:B0-----:R-:W-:Y:S01]  /*02f0*/  IMAD R17, R12, 0x4, R7 ;  /* 0x000000040c117824 */ /* 0x001fe200078e0207 */
[----:B------:R-:W-:Y:S01]  /*0300*/  BSSY.RECONVERGENT B2, `(.L_x_3) ;  /* 0x0000025000027945 */ /* 0x000fe20003800200 */
[----:B------:R-:W-:-:S03]  /*0310*/  IMAD.MOV.U32 R15, RZ, RZ, R12 ;  /* 0x000000ffff0f7224 */ /* 0x000fc600078e000c */
[----:B0-----:R-:W0:Y:S02]  /*0320*/  LDS R11, [R17] ;  /* 0x00000000110b7984 */ /* 0x001e240000000800 */
[----:B0-----:R-:W-:-:S04]  /*0330*/  LOP3.LUT R8, R11, UR4, RZ, 0xfc, !PT ;  /* 0x000000040b087c12 */ /* 0x001fc8000f8efcff */
[----:B------:R-:W-:-:S13]  /*0340*/  ISETP.NE.AND P0, PT, R8, -0x1, PT ;  /* 0xffffffff0800780c */ /* 0x000fda0003f05270 */
[----:B------:R-:W-:Y:S01]  /*0350*/  @!P0 VIADD R12, R12, 0xffffffff ;  /* 0xffffffff0c0c8836 */ /* 0x000fe20000000000 */
[----:B------:R-:W-:Y:S06]  /*0360*/  @!P0 BRA `(.L_x_4) ;  /* 0x0000000000788947 */ /* 0x000fec0003800000 */
[----:B------:R-:W-:-:S04]  /*0370*/  IADD3 R8, PT, PT, R11, 0x1, RZ ;  /* 0x000000010b087810 */ /* 0x000fc80007ffe0ff */
[CC--:B------:R-:W-:Y:S02]  /*0380*/  LOP3.LUT R10, R8.reuse, R11.reuse, RZ, 0xfc, !PT ;  /* 0x0000000b080a7212 */ /* 0x0c0fe400078efcff */
[----:B------:R-:W-:-:S03]  /*0390*/  LOP3.LUT R19, R8, R11, RZ, 0x30, !PT ;  /* 0x0000000b08137212 */ /* 0x000fc600078e30ff */
[----:B------:R0:W-:Y:S01]  /*03a0*/  STS [R17], R10 ;  /* 0x0000000a11007388 */ /* 0x0001e20000000800 */
[----:B------:R-:W-:-:S13]  /*03b0*/  LOP3.LUT P0, RZ, R19, UR4, RZ, 0x30, !PT ;  /* 0x0000000413ff7c12 */ /* 0x000fda000f8030ff */
[----:B0-----:R-:W-:Y:S05]  /*03c0*/  @!P0 BRA `(.L_x_5) ;  /* 0x00000000005c8947 */ /* 0x001fea0003800000 */
[----:B------:R-:W-:-:S05]  /*03d0*/  VIADD R18, R15, 0x1 ;  /* 0x000000010f127836 */ /* 0x000fca0000000000 */
[----:B------:R-:W-:-:S13]  /*03e0*/  ISETP.NE.AND P0, PT, R18, UR9, PT ;  /* 0x0000000912007c0c */ /* 0x000fda000bf05270 */
[----:B------:R-:W-:Y:S02]  /*03f0*/  @!P0 VIADD R9, R9, 0x1 ;  /* 0x0000000109098836 */ /* 0x000fe40000000000 */
[----:B------:R-:W-:Y:S01]  /*0400*/  @!P0 VIADD R12, R15, 0xffffffff ;  /* 0xffffffff0f0c8836 */ /* 0x000fe20000000000 */
[----:B------:R-:W-:Y:S06]  /*0410*/  @!P0 BRA `(.L_x_4) ;  /* 0x00000000004c8947 */ /* 0x000fec0003800000 */
[C---:B------:R-:W-:Y:S02]  /*0420*/  IMAD R8, R15.reuse, 0x4, R4 ;  /* 0x000000040f087824 */ /* 0x040fe400078e0204 */
[----:B------:R-:W-:-:S03]  /*0430*/  IMAD R14, R15, 0x4, R6 ;  /* 0x000000040f0e7824 */ /* 0x000fc600078e0206 */
[----:B------:R-:W0:Y:S02]  /*0440*/  LDS R10, [R8] ;  /* 0x00000000080a7984 */ /* 0x000e240000000800 */
[----:B0-----:R-:W-:Y:S02]  /*0450*/  LOP3.LUT R11, R10, R19, RZ, 0xfc, !PT ;  /* 0x000000130a0b7212 */ /* 0x001fe400078efcff */
[----:B------:R-:W-:-:S03]  /*0460*/  LEA R10, R15, R5, 0x2 ;  /* 0x000000050f0a7211 */ /* 0x000fc600078e10ff */
[----:B------:R-:W-:Y:S04]  /*0470*/  STS [R8+0x4], R11 ;  /* 0x0000040b08007388 */ /* 0x000fe80000000800 */
[----:B------:R-:W0:Y:S02]  /*0480*/  LDS R12, [R10] ;  /* 0x000000000a0c7984 */ /* 0x000e240000000800 */
[----:B0-----:R-:W-:-:S05]  /*0490*/  LOP3.LUT R12, R12, R19, RZ, 0xfc, !PT ;  /* 0x000000130c0c7212 */ /* 0x001fca00078efcff */
[----:B------:R-:W-:-:S05]  /*04a0*/  IMAD.SHL.U32 R13, R12, 0x2, RZ ;  /* 0x000000020c0d7824 */ /* 0x000fca00078e00ff */
[----:B------:R-:W-:Y:S04]  /*04b0*/  STS [R10+0x4], R13 ;  /* 0x0000040d0a007388 */ /* 0x000fe80000000800 */
[----:B------:R-:W0:Y:S02]  /*04c0*/  LDS R12, [R14] ;  /* 0x000000000e0c7984 */ /* 0x000e240000000800 */
[----:B0-----:R-:W-:-:S04]  /*04d0*/  LOP3.LUT R12, R12, R19, RZ, 0xfc, !PT ;  /* 0x000000130c0c7212 */ /* 0x001fc800078efcff */
[----:B------:R-:W-:Y:S01]  /*04e0*/  SHF.R.U32.HI R16, RZ, 0x1, R12 ;  /* 0x00000001ff107819 */ /* 0x000fe2000001160c */
[----:B------:R-:W-:-:S03]  /*04f0*/  IMAD.MOV.U32 R12, RZ, RZ, R18 ;  /* 0x000000ffff0c7224 */ /* 0x000fc600078e0012 */
[----:B------:R-:W-:Y:S01]  /*0500*/  LOP3.LUT R15, R16, R11, R13, 0xfe, !PT ;  /* 0x0000000b100f7212 */ /* 0x000fe200078efe0d */
[----:B------:R0:W-:Y:S04]  /*0510*/  STS [R14+0x4], R16 ;  /* 0x000004100e007388 */ /* 0x0001e80000000800 */
[----:B------:R0:W-:Y:S01]  /*0520*/  STS [R17+0x4], R15 ;  /* 0x0000040f11007388 */ /* 0x0001e20000000800 */
[----:B------:R-:W-:Y:S05]  /*0530*/  BRA `(.L_x_4) ;  /* 0x0000000000047947 */ /* 0x000fea0003800000 */
.L_x_5:
[----:B------:R-:W-:-:S07]  /*0540*/  VIADD R12, R15, 0xffffffff ;  /* 0xffffffff0f0c7836 */ /* 0x000fce0000000000 */
.L_x_4:
[----:B------:R-:W-:Y:S05]  /*0550*/  BSYNC.RECONVERGENT B2 ;  /* 0x0000000000027941 */ /* 0x000fea0003800200 */
.L_x_3:
[----:B------:R-:W-:-:S13]  /*0560*/  ISETP.GT.AND P0, PT, R12, -0x1, PT ;  /* 0xffffffff0c00780c */ /* 0x000fda0003f04270 */
[----:B------:R-:W-:Y:S05]  /*0570*/  @P0 BRA `(.L_x_6) ;  /* 0xfffffffc005c0947 */ /* 0x000fea000383ffff */
[----:B------:R-:W-:Y:S05]  /*0580*/  BSYNC.RECONVERGENT B1 ;  /* 0x0000000000017941 */ /* 0x000fea0003800200 */
.L_x_2:
[----:B------:R1:W-:Y:S01]  /*0590*/  STS [R2], R9 ;  /* 0x0000000902007388 */ /* 0x0003e20000000800 */
[----:B------:R-:W-:Y:S05]  /*05a0*/  BRA `(.L_x_7) ;  /* 0x0000000000047947 */ /* 0x000fea0003800000 */
.L_x_1:
[----:B------:R0:W-:Y:S02]  /*05b0*/  STS [R2], RZ ;  /* 0x000000ff02007388 */ /* 0x0001e40000000800 */
.L_x_7:
[----:B------:R-:W-:Y:S05]  /*05c0*/  BSYNC.RECONVERGENT B0 ;  /* 0x0000000000007941 */ /* 0x000fea0003800200 */
.L_x_0:
[----:B------:R-:W-:Y:S01]  /*05d0*/  BAR.SYNC.DEFER_BLOCKING 0x0 ;  /* 0x0000000000007b1d */ /* 0x000fe20000010000 */
[C---:B------:R-:W-:Y:S02]  /*05e0*/  LOP3.LUT P0, RZ, R3.reuse, 0x3e0, RZ, 0xc0, !PT ;  /* 0x000003e003ff7812 */ /* 0x040fe4000780c0ff */
[C---:B------:R-:W-:Y:S02]  /*05f0*/  ISETP.GT.U32.AND P1, PT, R3.reuse, 0x1f, PT ;  /* 0x0000001f0300780c */ /* 0x040fe40003f24070 */
[----:B------:R-:W-:-:S13]  /*0600*/  ISETP.NE.AND P2, PT, R3, RZ, PT ;  /* 0x000000ff0300720c */ /* 0x000fda0003f45270 */
[----:B------:R-:W2:Y:S01]  /*0610*/  @!P2 S2R R6, SR_CgaCtaId ;  /* 0x000000000006a919 */ /* 0x000ea20000008800 */
[----:B------:R-:W-:Y:S04]  /*0620*/  @!P0 LDS R4, [R2+0x100] ;  /* 0x0001000002048984 */ /* 0x000fe80000000800 */
[----:B------:R-:W3:Y:S02]  /*0630*/  @!P0 LDS R5, [R2] ;  /* 0x0000000002058984 */ /* 0x000ee40000000800 */
[----:B---3--:R-:W-:-:S05]  /*0640*/  @!P0 IADD3 R5, PT, PT, R4, R5, RZ ;  /* 0x0000000504058210 */ /* 0x008fca0007ffe0ff */
[----:B------:R-:W-:Y:S01]  /*0650*/  @!P0 STS [R2], R5 ;  /* 0x0000000502008388 */ /* 0x000fe20000000800 */
[----:B------:R-:W-:Y:S01]  /*0660*/  BAR.SYNC.DEFER_BLOCKING 0x0 ;  /* 0x0000000000007b1d */ /* 0x000fe20000010000 */
[----:B------:R-:W-:-:S05]  /*0670*/  ISETP.GT.U32.AND P0, PT, R3, 0xf, PT ;  /* 0x0000000f0300780c */ /* 0x000fca0003f04070 */
[----:B------:R-:W-:Y:S04]  /*0680*/  @!P1 LDS R4, [R2+0x80] ;  /* 0x0000800002049984 */ /* 0x000fe80000000800 */
[----:B------:R-:W3:Y:S02]  /*0690*/  @!P1 LDS R7, [R2] ;  /* 0x0000000002079984 */ /* 0x000ee40000000800 */
[----:B---3--:R-:W-:-:S05]  /*06a0*/  @!P1 IMAD.IADD R7, R4, 0x1, R7 ;  /* 0x0000000104079824 */ /* 0x008fca00078e0207 */
[----:B------:R-:W-:Y:S01]  /*06b0*/  @!P1 STS [R2], R7 ;  /* 0x0000000702009388 */ /* 0x000fe20000000800 */
[----:B------:R-:W-:Y:S01]  /*06c0*/  BAR.SYNC.DEFER_BLOCKING 0x0 ;  /* 0x0000000000007b1d */ /* 0x000fe20000010000 */
[----:B------:R-:W-:-:S05]  /*06d0*/  ISETP.GT.U32.AND P1, PT, R3, 0x7, PT ;  /* 0x000000070300780c */ /* 0x000fca0003f24070 */
[----:B------:R-:W-:Y:S04]  /*06e0*/  @!P0 LDS R4, [R2+0x40] ;  /* 0x0000400002048984 */ /* 0x000fe80000000800 */
[----:B-1----:R-:W1:Y:S02]  /*06f0*/  @!P0 LDS R9, [R2] ;  /* 0x0000000002098984 */ /* 0x002e640000000800 */
[----:B-1----:R-:W-:-:S05]  /*0700*/  @!P0 IMAD.IADD R9, R4, 0x1, R9 ;  /* 0x0000000104098824 */ /* 0x002fca00078e0209 */
[----:B------:R-:W-:Y:S01]  /*0710*/  @!P0 STS [R2], R9 ;  /* 0x0000000902008388 */ /* 0x000fe20000000800 */
[----:B------:R-:W-:Y:S01]  /*0720*/  BAR.SYNC.DEFER_BLOCKING 0x0 ;  /* 0x0000000000007b1d */ /* 0x000fe20000010000 */
[----:B------:R-:W-:-:S05]  /*0730*/  ISETP.GT.U32.AND P0, PT, R3, 0x3, PT ;  /* 0x000000030300780c */ /* 0x000fca0003f04070 */
[----:B------:R-:W-:Y:S04]  /*0740*/  @!P1 LDS R4, [R2+0x20] ;  /* 0x0000200002049984 */ /* 0x000fe80000000800 */
[----:B------:R-:W1:Y:S02]  /*0750*/  @!P1 LDS R5, [R2] ;  /* 0x0000000002059984 */ /* 0x000e640000000800 */
[----:B-1----:R-:W-:-:S05]  /*0760*/  @!P1 IMAD.IADD R5, R4, 0x1, R5 ;  /* 0x0000000104059824 */ /* 0x002fca00078e0205 */
[----:B------:R1:W-:Y:S01]  /*0770*/  @!P1 STS [R2], R5 ;  /* 0x0000000502009388 */ /* 0x0003e20000000800 */
[----:B------:R-:W-:Y:S01]  /*0780*/  BAR.SYNC.DEFER_BLOCKING 0x0 ;  /* 0x0000000000007b1d */ /* 0x000fe20000010000 */
[----:B------:R-:W-:Y:S02]  /*0790*/  ISETP.GT.U32.AND P1, PT, R3, 0x1, PT ;  /* 0x000000010300780c */ /* 0x000fe40003f24070 */
[----:B-1----:R-:W-:-:S04]  /*07a0*/  @!P2 MOV R5, 0x400 ;  /* 0x000004000005a802 */ /* 0x002fc80000000f00 */
[----:B--2---:R-:W-:Y:S01]  /*07b0*/  @!P2 LEA R9, R6, R5, 0x18 ;  /* 0x000000050609a211 */ /* 0x004fe200078ec0ff */
[----:B------:R-:W-:Y:S04]  /*07c0*/  @!P0 LDS R4, [R2+0x10] ;  /* 0x0000100002048984 */ /* 0x000fe80000000800 */
[----:B------:R-:W1:Y:S02]  /*07d0*/  @!P0 LDS R7, [R2] ;  /* 0x0000000002078984 */ /* 0x000e640000000800 */
[----:B-1----:R-:W-:-:S05]  /*07e0*/  @!P0 IADD3 R7, PT, PT, R4, R7, RZ ;  /* 0x0000000704078210 */ /* 0x002fca0007ffe0ff */
[----:B------:R-:W-:Y:S01]  /*07f0*/  @!P0 STS [R2], R7 ;  /* 0x0000000702008388 */ /* 0x000fe20000000800 */
[----:B------:R-:W-:Y:S06]  /*0800*/  BAR.SYNC.DEFER_BLOCKING 0x0 ;  /* 0x0000000000007b1d */ /* 0x000fec0000010000 */
[----:B------:R-:W-:Y:S04]  /*0810*/  @!P1 LDS R3, [R2+0x8] ;  /* 0x0000080002039984 */ /* 0x000fe80000000800 */
[----:B------:R-:W1:Y:S02]  /*0820*/  @!P1 LDS R4, [R2] ;  /* 0x0000000002049984 */ /* 0x000e640000000800 */
[----:B-1----:R-:W-:-:S05]  /*0830*/  @!P1 IMAD.IADD R3, R3, 0x1, R4 ;  /* 0x0000000103039824 */ /* 0x002fca00078e0204 */
[----:B------:R-:W-:Y:S01]  /*0840*/  @!P1 STS [R2], R3 ;  /* 0x0000000302009388 */ /* 0x000fe20000000800 */
[----:B------:R-:W-:Y:S06]  /*0850*/  BAR.SYNC.DEFER_BLOCKING 0x0 ;  /* 0x0000000000007b1d */ /* 0x000fec0000010000 */
[----:B------:R-:W1:Y:S02]  /*0860*/  @!P2 LDS.64 R4, [R9+0x3c00] ;  /* 0x003c00000904a984 */ /* 0x000e640000000a00 */
[----:B-1----:R-:W-:-:S05]  /*0870*/  @!P2 IMAD.IADD R4, R5, 0x1, R4 ;  /* 0x000000010504a824 */ /* 0x002fca00078e0204 */
[----:B------:R1:W-:Y:S01]  /*0880*/  @!P2 STS [R9+0x3c00], R4 ;  /* 0x003c00040900a388 */ /* 0x0003e20000000800 */
[----:B------:R-:W-:Y:S06]  /*0890*/  BAR.SYNC.DEFER_BLOCKING 0x0 ;  /* 0x0000000000007b1d */ /* 0x000fec0000010000 */
[----:B------:R-:W-:Y:S05]  /*08a0*/  @P2 EXIT ;  /* 0x000000000000294d */ /* 0x000fea0003800000 */
[----:B------:R-:W2:Y:S01]  /*08b0*/  S2UR UR5, SR_CgaCtaId ;  /* 0x00000000000579c3 */ /* 0x000ea20000008800 */
[----:B------:R-:W-:-:S07]  /*08c0*/  UMOV UR4, 0x400 ;  /* 0x0000040000047882 */ /* 0x000fce0000000000 */
[----:B0-----:R-:W0:Y:S01]  /*08d0*/  LDC.64 R2, c[0x0][0x3a0] ;  /* 0x0000e800ff027b82 */ /* 0x001e220000000a00 */
[----:B--2---:R-:W-:Y:S01]  /*08e0*/  ULEA UR4, UR5, UR4, 0x18 ;  /* 0x0000000405047291 */ /* 0x004fe2000f8ec0ff */
[----:B0-----:R-:W-:-:S08]  /*08f0*/  IMAD.WIDE.U32 R2, R0, 0x4, R2 ;  /* 0x0000000400027825 */ /* 0x001fd000078e0002 */
[----:B------:R-:W0:Y:S04]  /*0900*/  LDS R5, [UR4+0x3c00] ;  /* 0x003c0004ff057984 */ /* 0x000e280008000800 */
[----:B0-----:R-:W-:Y:S01]  /*0910*/  STG.E desc[UR6][R2.64], R5 ;  /* 0x0000000502007986 */ /* 0x001fe2000c101906 */
[----:B------:R-:W-:Y:S05]  /*0920*/  EXIT ;  /* 0x000000000000794d */ /* 0x000fea0003800000 */
.L_x_8:
[----:B------:R-:W-:-:S00]  /*0930*/  BRA `(.L_x_8) ;  /* 0xfffffffc00fc7947 */ /* 0x000fc0000383ffff */
[----:B------:R-:W-:-:S00]  /*0940*/  NOP ;  /* 0x0000000000007918 */ /* 0x000fc00000000000 */
        /* <DEDUP_REMOVED lines=11> */
.L_x_9:


//--------------------- .nv.shared._Z30solve_nqueen_cuda_kernel_bt_bmiiPjS_S_S_i --------------------------
	.section	.nv.shared._Z30solve_nqueen_cuda_kernel_bt_bmiiPjS_S_S_i,"aw",@nobits
	.sectionflags	@""
	.align	4
.nv.shared._Z30solve_nqueen_cuda_kernel_bt_bmiiPjS_S_S_i:
	.zero		16768


//--------------------- .nv.shared.reserved.0     --------------------------
	.section	.nv.shared.reserved.0,"aw",@nobits
	.weak		__nv_reservedSMEM_offset_0_alias
	.size		__nv_reservedSMEM_offset_0_alias, 0, 64
	.other		__nv_reservedSMEM_offset_0_alias,@"STO_CUDA_RESERVED_SHARED STV_DEFAULT"
__nv_reservedSMEM_offset_0_alias:
	.zero		0
	.zero		64


//--------------------- .nv.constant0._Z30solve_nqueen_cuda_kernel_bt_bmiiPjS_S_S_i --------------------------
	.section	.nv.constant0._Z30solve_nqueen_cuda_kernel_bt_bmiiPjS_S_S_i,"a",@progbits
	.sectionflags	@""
	.align	4
.nv.constant0._Z30solve_nqueen_cuda_kernel_bt_bmiiPjS_S_S_i:
	.zero		940


//--------------------- SYMBOLS --------------------------

	.type		.nv.reservedSmem.offset0,@object
	.size		.nv.reservedSmem.offset0,0x4
	.type		.nv.reservedSmem.cap,@object
	.size		.nv.reservedSmem.cap,0x4
